//
// Generated by NVIDIA NVVM Compiler
//
// Compiler Build ID: CL-36424714
// Cuda compilation tools, release 13.0, V13.0.88
// Based on NVVM 20.0.0
//

.version 9.0
.target sm_100
.address_size 64

	// .globl	_Z6kernelPii
.extern .func  (.param .b32 func_retval0) vprintf
(
	.param .b64 vprintf_param_0,
	.param .b64 vprintf_param_1
)
;
.global .align 1 .b8 $str[18] = {72, 101, 108, 108, 111, 32, 87, 111, 114, 108, 100, 32, 67, 117, 100, 97, 10};

.visible .entry _Z6kernelPii(
	.param .u64 .ptr .align 1 _Z6kernelPii_param_0,
	.param .u32 _Z6kernelPii_param_1
)
{
	.reg .pred 	%p<2>;
	.reg .b32 	%r<5>;
	.reg .b64 	%rd<3>;

	ld.param.u32 	%r1, [_Z6kernelPii_param_1];
	mov.u32 	%r2, %tid.x;
	setp.ge.s32 	%p1, %r2, %r1;
	@%p1 bra 	$L__BB0_2;
	mov.u64 	%rd1, $str;
	cvta.global.u64 	%rd2, %rd1;
	{ // callseq 0, 0
	.param .b64 param0;
	st.param.b64 	[param0], %rd2;
	.param .b64 param1;
	st.param.b64 	[param1], 0;
	.param .b32 retval0;
	call.uni (retval0), 
	vprintf, 
	(
	param0, 
	param1
	);
	ld.param.b32 	%r3, [retval0];
	} // callseq 0
$L__BB0_2:
	ret;

}


// ===== COMPILED SASS (sm_100) =====

	.target	sm_100

	.elftype	@"ET_EXEC"


//--------------------- .note.nv.tkinfo           --------------------------
	.section	.note.nv.tkinfo,"",@"SHT_NOTE"
	.sectionflags	@"SHF_NOTE_NV_TKINFO"
	.tkinfo
        /*0018*/ 	.word	0x00000002
        /*0030*/ 	.string	""
        /*0030*/ 	.string	"ptxas"
        /*0030*/ 	.string	"Cuda compilation tools, release 13.0, V13.0.88"
        /*0030*/ 	.string	"Build cuda_13.0.r13.0/compiler.36424714_0"
        /*0030*/ 	.string	"-arch sm_100 -m 64 "



//--------------------- .note.nv.cuinfo           --------------------------
	.section	.note.nv.cuinfo,"",@"SHT_NOTE"
	.sectionflags	@"SHF_NOTE_NV_CUINFO"
        /*0018*/ 	.short	0x0002
        /*001a*/ 	.short	0x0064
        /*001c*/ 	.short	0x0082
	.zero		2


//--------------------- .nv.info                  --------------------------
	.section	.nv.info,"",@"SHT_CUDA_INFO"
	.align	4


	//----- nvinfo : EIATTR_REGCOUNT
	.align		4
        /*0000*/ 	.byte	0x04, 0x2f
        /*0002*/ 	.short	(.L_2 - .L_1)
	.align		4
.L_1:
        /*0004*/ 	.word	index@(_Z6kernelPii)
        /*0008*/ 	.word	0x00000018


	//----- nvinfo : EIATTR_FRAME_SIZE
	.align		4
.L_2:
        /*000c*/ 	.byte	0x04, 0x11
        /*000e*/ 	.short	(.L_4 - .L_3)
	.align		4
.L_3:
        /*0010*/ 	.word	index@(_Z6kernelPii)
        /*0014*/ 	.word	0x00000000


	//----- nvinfo : EIATTR_MIN_STACK_SIZE
	.align		4
.L_4:
        /*0018*/ 	.byte	0x04, 0x12
        /*001a*/ 	.short	(.L_6 - .L_5)
	.align		4
.L_5:
        /*001c*/ 	.word	index@(_Z6kernelPii)
        /*0020*/ 	.word	0x00000000
.L_6:


//--------------------- .nv.compat                --------------------------
	.section	.nv.compat,"",@"SHT_CUDA_COMPAT_INFO"
	.align	4
        /*0000*/ 	.byte	0x02, 0x09, 0x00, 0x00, 0x02, 0x02, 0x01, 0x00, 0x02, 0x05, 0x05, 0x00, 0x03, 0x07, 0x01, 0x01
        /*0010*/ 	.byte	0x02, 0x03, 0x00, 0x00, 0x02, 0x06, 0x01, 0x00, 0x04, 0x0b, 0x08, 0x00, 0x09, 0x00, 0x00, 0x00
        /*0020*/ 	.byte	0x00, 0x00, 0x00, 0x00


//--------------------- .nv.info._Z6kernelPii     --------------------------
	.section	.nv.info._Z6kernelPii,"",@"SHT_CUDA_INFO"
	.sectionflags	@""
	.align	4


	//----- nvinfo : EIATTR_CUDA_API_VERSION
	.align		4
        /*0000*/ 	.byte	0x04, 0x37
        /*0002*/ 	.short	(.L_8 - .L_7)
.L_7:
        /*0004*/ 	.word	0x00000082


	//----- nvinfo : EIATTR_KPARAM_INFO
	.align		4
.L_8:
        /*0008*/ 	.byte	0x04, 0x17
        /*000a*/ 	.short	(.L_10 - .L_9)
.L_9:
        /*000c*/ 	.word	0x00000000
        /*0010*/ 	.short	0x0001
        /*0012*/ 	.short	0x0008
        /*0014*/ 	.byte	0x00, 0xf0, 0x11, 0x00


	//----- nvinfo : EIATTR_KPARAM_INFO
	.align		4
.L_10:
        /*0018*/ 	.byte	0x04, 0x17
        /*001a*/ 	.short	(.L_12 - .L_11)
.L_11:
        /*001c*/ 	.word	0x00000000
        /*0020*/ 	.short	0x0000
        /*0022*/ 	.short	0x0000
        /*0024*/ 	.byte	0x00, 0xf5, 0x21, 0x00


	//----- nvinfo : EIATTR_SPARSE_MMA_MASK
	.align		4
.L_12:
        /*0028*/ 	.byte	0x03, 0x50
        /*002a*/ 	.short	0x0000


	//----- nvinfo : EIATTR_MAXREG_COUNT
	.align		4
        /*002c*/ 	.byte	0x03, 0x1b
        /*002e*/ 	.short	0x00ff


	//----- nvinfo : EIATTR_EXTERNS
	.align		4
        /*0030*/ 	.byte	0x04, 0x0f
        /*0032*/ 	.short	(.L_14 - .L_13)


	//   ....[0]....
	.align		4
.L_13:
        /*0034*/ 	.word	index@(vprintf)


	//----- nvinfo : EIATTR_MERCURY_ISA_VERSION
	.align		4
.L_14:
        /*0038*/ 	.byte	0x03, 0x5f
        /*003a*/ 	.short	0x0101


	//----- nvinfo : EIATTR_VRC_CTA_INIT_COUNT
	.align		4
        /*003c*/ 	.byte	0x02, 0x4a
	.zero		1
	.zero		1


	//----- nvinfo : EIATTR_SYSCALL_OFFSETS
	.align		4
        /*0040*/ 	.byte	0x04, 0x46
        /*0042*/ 	.short	(.L_16 - .L_15)


	//   ....[0]....
.L_15:
        /*0044*/ 	.word	0x000000c0


	//----- nvinfo : EIATTR_EXIT_INSTR_OFFSETS
	.align		4
.L_16:
        /*0048*/ 	.byte	0x04, 0x1c
        /*004a*/ 	.short	(.L_18 - .L_17)


	//   ....[0]....
.L_17:
        /*004c*/ 	.word	0x00000040


	//   ....[1]....
        /*0050*/ 	.word	0x000000d0


	//----- nvinfo : EIATTR_CRS_STACK_SIZE
	.align		4
.L_18:
        /*0054*/ 	.byte	0x04, 0x1e
        /*0056*/ 	.short	(.L_20 - .L_19)
.L_19:
        /*0058*/ 	.word	0x00000000


	//----- nvinfo : EIATTR_CBANK_PARAM_SIZE
	.align		4
.L_20:
        /*005c*/ 	.byte	0x03, 0x19
        /*005e*/ 	.short	0x000c


	//----- nvinfo : EIATTR_PARAM_CBANK
	.align		4
        /*0060*/ 	.byte	0x04, 0x0a
        /*0062*/ 	.short	(.L_22 - .L_21)
	.align		4
.L_21:
        /*0064*/ 	.word	index@(.nv.constant0._Z6kernelPii)
        /*0068*/ 	.short	0x0380
        /*006a*/ 	.short	0x000c


	//----- nvinfo : EIATTR_SW_WAR
	.align		4
.L_22:
        /*006c*/ 	.byte	0x04, 0x36
        /*006e*/ 	.short	(.L_24 - .L_23)
.L_23:
        /*0070*/ 	.word	0x00000008
.L_24:


//--------------------- .nv.callgraph             --------------------------
	.section	.nv.callgraph,"",@"SHT_CUDA_CALLGRAPH"
	.align	4
	.sectionentsize	8
	.align		4
        /*0000*/ 	.word	0x00000000
	.align		4
        /*0004*/ 	.word	0xffffffff
	.align		4
        /*0008*/ 	.word	index@(_Z6kernelPii)
	.align		4
        /*000c*/ 	.word	index@(vprintf)
	.align		4
        /*0010*/ 	.word	0x00000000
	.align		4
        /*0014*/ 	.word	0xfffffffe
	.align		4
        /*0018*/ 	.word	0x00000000
	.align		4
        /*001c*/ 	.word	0xfffffffd
	.align		4
        /*0020*/ 	.word	0x00000000
	.align		4
        /*0024*/ 	.word	0xfffffffc


//--------------------- .nv.constant4             --------------------------
	.section	.nv.constant4,"a",@progbits
	.align	8
	.align		8
.nv.constant4:
        /*0000*/ 	.dword	vprintf
	.align		8
        /*0008*/ 	.dword	$str


//--------------------- .text._Z6kernelPii        --------------------------
	.section	.text._Z6kernelPii,"ax",@progbits
	.align	128
        .global         _Z6kernelPii
        .type           _Z6kernelPii,@function
        .size           _Z6kernelPii,(.L_x_2 - _Z6kernelPii)
        .other          _Z6kernelPii,@"STO_CUDA_ENTRY STV_DEFAULT"
_Z6kernelPii:
.text._Z6kernelPii:
[----:B------:R-:W0:Y:S01]  /*0000*/  LDC R1, c[0x0][0x37c] ;  /* 0x0000df00ff017b82 */ /* 0x000e220000000800 */
[----:B------:R-:W1:Y:S01]  /*0010*/  S2R R0, SR_TID.X ;  /* 0x0000000000007919 */ /* 0x000e620000002100 */
[----:B------:R-:W1:Y:S02]  /*0020*/  LDCU UR4, c[0x0][0x388] ;  /* 0x00007100ff0477ac */ /* 0x000e640008000800 */
[----:B-1----:R-:W-:-:S13]  /*0030*/  ISETP.GE.AND P0, PT, R0, UR4, PT ;  /* 0x0000000400007c0c */ /* 0x002fda000bf06270 */
[----:B------:R-:W-:Y:S05]  /*0040*/  @P0 EXIT ;  /* 0x000000000000094d */ /* 0x000fea0003800000 */
[----:B------:R-:W-:Y:S01]  /*0050*/  MOV R0, 0x0 ;  /* 0x0000000000007802 */ /* 0x000fe20000000f00 */
[----:B------:R-:W1:Y:S01]  /*0060*/  LDCU.64 UR4, c[0x4][0x8] ;  /* 0x01000100ff0477ac */ /* 0x000e620008000a00 */
[----:B------:R-:W-:Y:S02]  /*0070*/  CS2R R6, SRZ ;  /* 0x0000000000067805 */ /* 0x000fe4000001ff00 */
[----:B------:R2:W3:Y:S01]  /*0080*/  LDC.64 R2, c[0x4][R0] ;  /* 0x0100000000027b82 */ /* 0x0004e20000000a00 */
[----:B-1----:R-:W-:Y:S02]  /*0090*/  IMAD.U32 R4, RZ, RZ, UR4 ;  /* 0x00000004ff047e24 */ /* 0x002fe4000f8e00ff */
[----:B--2---:R-:W-:-:S07]  /*00a0*/  IMAD.U32 R5, RZ, RZ, UR5 ;  /* 0x00000005ff057e24 */ /* 0x004fce000f8e00ff */
[----:B------:R-:W-:-:S07]  /*00b0*/  LEPC R20, `(.L_x_0) ;  /* 0x000000001014794e */ /* 0x000fce0000000000 */
[----:B0--3--:R-:W-:Y:S05]  /*00c0*/  CALL.ABS.NOINC R2 ;  /* 0x0000000002007343 */ /* 0x009fea0003c00000 */
.L_x_0:
[----:B------:R-:W-:Y:S05]  /*00d0*/  EXIT ;  /* 0x000000000000794d */ /* 0x000fea0003800000 */
.L_x_1:
[----:B------:R-:W-:-:S00]  /*00e0*/  BRA `(.L_x_1) ;  /* 0xfffffffc00fc7947 */ /* 0x000fc0000383ffff */
[----:B------:R-:W-:-:S00]  /*00f0*/  NOP ;  /* 0x0000000000007918 */ /* 0x000fc00000000000 */
        /* <DEDUP_REMOVED lines=8> */
.L_x_2:


//--------------------- .nv.global.init           --------------------------
	.section	.nv.global.init,"aw",@progbits
.nv.global.init:
	.type		$str,@object
	.size		$str,(.L_0 - $str)
$str:
        /*0000*/ 	.byte	0x48, 0x65, 0x6c, 0x6c, 0x6f, 0x20, 0x57, 0x6f, 0x72, 0x6c, 0x64, 0x20, 0x43, 0x75, 0x64, 0x61
        /*0010*/ 	.byte	0x0a, 0x00
.L_0:


//--------------------- .nv.shared.reserved.0     --------------------------
	.section	.nv.shared.reserved.0,"aw",@nobits
	.weak		__nv_reservedSMEM_offset_0_alias
	.size		__nv_reservedSMEM_offset_0_alias, 0, 64
	.other		__nv_reservedSMEM_offset_0_alias,@"STO_CUDA_RESERVED_SHARED STV_DEFAULT"
__nv_reservedSMEM_offset_0_alias:
	.zero		0
	.zero		64


//--------------------- .nv.constant0._Z6kernelPii --------------------------
	.section	.nv.constant0._Z6kernelPii,"a",@progbits
	.sectionflags	@""
	.align	4
.nv.constant0._Z6kernelPii:
	.zero		908


//--------------------- SYMBOLS --------------------------

	.type		.nv.reservedSmem.offset0,@object
	.size		.nv.reservedSmem.offset0,0x4
	.type		vprintf,@function
